//
// Generated by NVIDIA NVVM Compiler
//
// Compiler Build ID: CL-36424714
// Cuda compilation tools, release 13.0, V13.0.88
// Based on NVVM 20.0.0
//

.version 9.0
.target sm_100
.address_size 64

	// .globl	_Z24add_matrices_elementwisePiS_S_

.visible .entry _Z24add_matrices_elementwisePiS_S_(
	.param .u64 .ptr .align 1 _Z24add_matrices_elementwisePiS_S__param_0,
	.param .u64 .ptr .align 1 _Z24add_matrices_elementwisePiS_S__param_1,
	.param .u64 .ptr .align 1 _Z24add_matrices_elementwisePiS_S__param_2
)
{
	.reg .pred 	%p<4>;
	.reg .b32 	%r<13>;
	.reg .b64 	%rd<11>;

	ld.param.u64 	%rd1, [_Z24add_matrices_elementwisePiS_S__param_0];
	ld.param.u64 	%rd2, [_Z24add_matrices_elementwisePiS_S__param_1];
	ld.param.u64 	%rd3, [_Z24add_matrices_elementwisePiS_S__param_2];
	mov.u32 	%r2, %ctaid.y;
	mov.u32 	%r3, %ntid.y;
	mov.u32 	%r4, %tid.y;
	mad.lo.s32 	%r5, %r2, %r3, %r4;
	mov.u32 	%r6, %ctaid.x;
	mov.u32 	%r7, %ntid.x;
	mov.u32 	%r8, %tid.x;
	mad.lo.s32 	%r9, %r6, %r7, %r8;
	mad.lo.s32 	%r1, %r5, 3, %r9;
	setp.gt.u32 	%p1, %r5, 2;
	setp.gt.s32 	%p2, %r9, 2;
	or.pred  	%p3, %p1, %p2;
	@%p3 bra 	$L__BB0_2;
	cvta.to.global.u64 	%rd4, %rd1;
	cvta.to.global.u64 	%rd5, %rd2;
	cvta.to.global.u64 	%rd6, %rd3;
	mul.wide.s32 	%rd7, %r1, 4;
	add.s64 	%rd8, %rd4, %rd7;
	ld.global.u32 	%r10, [%rd8];
	add.s64 	%rd9, %rd5, %rd7;
	ld.global.u32 	%r11, [%rd9];
	add.s32 	%r12, %r11, %r10;
	add.s64 	%rd10, %rd6, %rd7;
	st.global.u32 	[%rd10], %r12;
$L__BB0_2:
	ret;

}


// ===== COMPILED SASS (sm_100) =====

	.target	sm_100

	.elftype	@"ET_EXEC"


//--------------------- .note.nv.tkinfo           --------------------------
	.section	.note.nv.tkinfo,"",@"SHT_NOTE"
	.sectionflags	@"SHF_NOTE_NV_TKINFO"
	.tkinfo
        /*0018*/ 	.word	0x00000002
        /*0030*/ 	.string	""
        /*0030*/ 	.string	"ptxas"
        /*0030*/ 	.string	"Cuda compilation tools, release 13.0, V13.0.88"
        /*0030*/ 	.string	"Build cuda_13.0.r13.0/compiler.36424714_0"
        /*0030*/ 	.string	"-arch sm_100 -m 64 "



//--------------------- .note.nv.cuinfo           --------------------------
	.section	.note.nv.cuinfo,"",@"SHT_NOTE"
	.sectionflags	@"SHF_NOTE_NV_CUINFO"
        /*0018*/ 	.short	0x0002
        /*001a*/ 	.short	0x0064
        /*001c*/ 	.short	0x0082
	.zero		2


//--------------------- .nv.info                  --------------------------
	.section	.nv.info,"",@"SHT_CUDA_INFO"
	.align	4


	//----- nvinfo : EIATTR_REGCOUNT
	.align		4
        /*0000*/ 	.byte	0x04, 0x2f
        /*0002*/ 	.short	(.L_1 - .L_0)
	.align		4
.L_0:
        /*0004*/ 	.word	index@(_Z24add_matrices_elementwisePiS_S_)
        /*0008*/ 	.word	0x0000000c


	//----- nvinfo : EIATTR_FRAME_SIZE
	.align		4
.L_1:
        /*000c*/ 	.byte	0x04, 0x11
        /*000e*/ 	.short	(.L_3 - .L_2)
	.align		4
.L_2:
        /*0010*/ 	.word	index@(_Z24add_matrices_elementwisePiS_S_)
        /*0014*/ 	.word	0x00000000


	//----- nvinfo : EIATTR_MIN_STACK_SIZE
	.align		4
.L_3:
        /*0018*/ 	.byte	0x04, 0x12
        /*001a*/ 	.short	(.L_5 - .L_4)
	.align		4
.L_4:
        /*001c*/ 	.word	index@(_Z24add_matrices_elementwisePiS_S_)
        /*0020*/ 	.word	0x00000000
.L_5:


//--------------------- .nv.compat                --------------------------
	.section	.nv.compat,"",@"SHT_CUDA_COMPAT_INFO"
	.align	4
        /*0000*/ 	.byte	0x02, 0x09, 0x00, 0x00, 0x02, 0x02, 0x01, 0x00, 0x02, 0x05, 0x05, 0x00, 0x03, 0x07, 0x01, 0x01
        /*0010*/ 	.byte	0x02, 0x03, 0x00, 0x00, 0x02, 0x06, 0x01, 0x00, 0x04, 0x0b, 0x08, 0x00, 0x09, 0x00, 0x00, 0x00
        /*0020*/ 	.byte	0x00, 0x00, 0x00, 0x00


//--------------------- .nv.info._Z24add_matrices_elementwisePiS_S_ --------------------------
	.section	.nv.info._Z24add_matrices_elementwisePiS_S_,"",@"SHT_CUDA_INFO"
	.sectionflags	@""
	.align	4


	//----- nvinfo : EIATTR_CUDA_API_VERSION
	.align		4
        /*0000*/ 	.byte	0x04, 0x37
        /*0002*/ 	.short	(.L_7 - .L_6)
.L_6:
        /*0004*/ 	.word	0x00000082


	//----- nvinfo : EIATTR_KPARAM_INFO
	.align		4
.L_7:
        /*0008*/ 	.byte	0x04, 0x17
        /*000a*/ 	.short	(.L_9 - .L_8)
.L_8:
        /*000c*/ 	.word	0x00000000
        /*0010*/ 	.short	0x0002
        /*0012*/ 	.short	0x0010
        /*0014*/ 	.byte	0x00, 0xf5, 0x21, 0x00


	//----- nvinfo : EIATTR_KPARAM_INFO
	.align		4
.L_9:
        /*0018*/ 	.byte	0x04, 0x17
        /*001a*/ 	.short	(.L_11 - .L_10)
.L_10:
        /*001c*/ 	.word	0x00000000
        /*0020*/ 	.short	0x0001
        /*0022*/ 	.short	0x0008
        /*0024*/ 	.byte	0x00, 0xf5, 0x21, 0x00


	//----- nvinfo : EIATTR_KPARAM_INFO
	.align		4
.L_11:
        /*0028*/ 	.byte	0x04, 0x17
        /*002a*/ 	.short	(.L_13 - .L_12)
.L_12:
        /*002c*/ 	.word	0x00000000
        /*0030*/ 	.short	0x0000
        /*0032*/ 	.short	0x0000
        /*0034*/ 	.byte	0x00, 0xf5, 0x21, 0x00


	//----- nvinfo : EIATTR_SPARSE_MMA_MASK
	.align		4
.L_13:
        /*0038*/ 	.byte	0x03, 0x50
        /*003a*/ 	.short	0x0000


	//----- nvinfo : EIATTR_MAXREG_COUNT
	.align		4
        /*003c*/ 	.byte	0x03, 0x1b
        /*003e*/ 	.short	0x00ff


	//----- nvinfo : EIATTR_MERCURY_ISA_VERSION
	.align		4
        /*0040*/ 	.byte	0x03, 0x5f
        /*0042*/ 	.short	0x0101


	//----- nvinfo : EIATTR_VRC_CTA_INIT_COUNT
	.align		4
        /*0044*/ 	.byte	0x02, 0x4a
	.zero		1
	.zero		1


	//----- nvinfo : EIATTR_EXIT_INSTR_OFFSETS
	.align		4
        /*0048*/ 	.byte	0x04, 0x1c
        /*004a*/ 	.short	(.L_15 - .L_14)


	//   ....[0]....
.L_14:
        /*004c*/ 	.word	0x000000b0


	//   ....[1]....
        /*0050*/ 	.word	0x00000180


	//----- nvinfo : EIATTR_CBANK_PARAM_SIZE
	.align		4
.L_15:
        /*0054*/ 	.byte	0x03, 0x19
        /*0056*/ 	.short	0x0018


	//----- nvinfo : EIATTR_PARAM_CBANK
	.align		4
        /*0058*/ 	.byte	0x04, 0x0a
        /*005a*/ 	.short	(.L_17 - .L_16)
	.align		4
.L_16:
        /*005c*/ 	.word	index@(.nv.constant0._Z24add_matrices_elementwisePiS_S_)
        /*0060*/ 	.short	0x0380
        /*0062*/ 	.short	0x0018


	//----- nvinfo : EIATTR_SW_WAR
	.align		4
.L_17:
        /*0064*/ 	.byte	0x04, 0x36
        /*0066*/ 	.short	(.L_19 - .L_18)
.L_18:
        /*0068*/ 	.word	0x00000008
.L_19:


//--------------------- .nv.callgraph             --------------------------
	.section	.nv.callgraph,"",@"SHT_CUDA_CALLGRAPH"
	.align	4
	.sectionentsize	8
	.align		4
        /*0000*/ 	.word	0x00000000
	.align		4
        /*0004*/ 	.word	0xffffffff
	.align		4
        /*0008*/ 	.word	0x00000000
	.align		4
        /*000c*/ 	.word	0xfffffffe
	.align		4
        /*0010*/ 	.word	0x00000000
	.align		4
        /*0014*/ 	.word	0xfffffffd
	.align		4
        /*0018*/ 	.word	0x00000000
	.align		4
        /*001c*/ 	.word	0xfffffffc


//--------------------- .text._Z24add_matrices_elementwisePiS_S_ --------------------------
	.section	.text._Z24add_matrices_elementwisePiS_S_,"ax",@progbits
	.align	128
        .global         _Z24add_matrices_elementwisePiS_S_
        .type           _Z24add_matrices_elementwisePiS_S_,@function
        .size           _Z24add_matrices_elementwisePiS_S_,(.L_x_1 - _Z24add_matrices_elementwisePiS_S_)
        .other          _Z24add_matrices_elementwisePiS_S_,@"STO_CUDA_ENTRY STV_DEFAULT"
_Z24add_matrices_elementwisePiS_S_:
.text._Z24add_matrices_elementwisePiS_S_:
[----:B------:R-:W-:Y:S01]  /*0000*/  LDC R1, c[0x0][0x37c] ;  /* 0x0000df00ff017b82 */ /* 0x000fe20000000800 */
[----:B------:R-:W0:Y:S07]  /*0010*/  S2R R2, SR_TID.X ;  /* 0x0000000000027919 */ /* 0x000e2e0000002100 */
[----:B------:R-:W1:Y:S01]  /*0020*/  LDC R0, c[0x0][0x364] ;  /* 0x0000d900ff007b82 */ /* 0x000e620000000800 */
[----:B------:R-:W1:Y:S07]  /*0030*/  S2R R3, SR_TID.Y ;  /* 0x0000000000037919 */ /* 0x000e6e0000002200 */
[----:B------:R-:W0:Y:S08]  /*0040*/  S2UR UR5, SR_CTAID.X ;  /* 0x00000000000579c3 */ /* 0x000e300000002500 */
[----:B------:R-:W0:Y:S08]  /*0050*/  LDC R7, c[0x0][0x360] ;  /* 0x0000d800ff077b82 */ /* 0x000e300000000800 */
[----:B------:R-:W1:Y:S01]  /*0060*/  S2UR UR4, SR_CTAID.Y ;  /* 0x00000000000479c3 */ /* 0x000e620000002600 */
[----:B0-----:R-:W-:-:S05]  /*0070*/  IMAD R7, R7, UR5, R2 ;  /* 0x0000000507077c24 */ /* 0x001fca000f8e0202 */
[----:B------:R-:W-:Y:S01]  /*0080*/  ISETP.GT.AND P0, PT, R7, 0x2, PT ;  /* 0x000000020700780c */ /* 0x000fe20003f04270 */
[----:B-1----:R-:W-:-:S05]  /*0090*/  IMAD R0, R0, UR4, R3 ;  /* 0x0000000400007c24 */ /* 0x002fca000f8e0203 */
[----:B------:R-:W-:-:S13]  /*00a0*/  ISETP.GT.U32.OR P0, PT, R0, 0x2, P0 ;  /* 0x000000020000780c */ /* 0x000fda0000704470 */
[----:B------:R-:W-:Y:S05]  /*00b0*/  @P0 EXIT ;  /* 0x000000000000094d */ /* 0x000fea0003800000 */
[----:B------:R-:W0:Y:S01]  /*00c0*/  LDC.64 R2, c[0x0][0x380] ;  /* 0x0000e000ff027b82 */ /* 0x000e220000000a00 */
[----:B------:R-:W1:Y:S01]  /*00d0*/  LDCU.64 UR4, c[0x0][0x358] ;  /* 0x00006b00ff0477ac */ /* 0x000e620008000a00 */
[----:B------:R-:W-:-:S06]  /*00e0*/  IMAD R9, R0, 0x3, R7 ;  /* 0x0000000300097824 */ /* 0x000fcc00078e0207 */
[----:B------:R-:W2:Y:S08]  /*00f0*/  LDC.64 R4, c[0x0][0x388] ;  /* 0x0000e200ff047b82 */ /* 0x000eb00000000a00 */
[----:B------:R-:W3:Y:S01]  /*0100*/  LDC.64 R6, c[0x0][0x390] ;  /* 0x0000e400ff067b82 */ /* 0x000ee20000000a00 */
[----:B0-----:R-:W-:-:S06]  /*0110*/  IMAD.WIDE R2, R9, 0x4, R2 ;  /* 0x0000000409027825 */ /* 0x001fcc00078e0202 */
[----:B-1----:R-:W4:Y:S01]  /*0120*/  LDG.E R2, desc[UR4][R2.64] ;  /* 0x0000000402027981 */ /* 0x002f22000c1e1900 */
[----:B--2---:R-:W-:-:S06]  /*0130*/  IMAD.WIDE R4, R9, 0x4, R4 ;  /* 0x0000000409047825 */ /* 0x004fcc00078e0204 */
[----:B------:R-:W4:Y:S01]  /*0140*/  LDG.E R5, desc[UR4][R4.64] ;  /* 0x0000000404057981 */ /* 0x000f22000c1e1900 */
[----:B---3--:R-:W-:Y:S01]  /*0150*/  IMAD.WIDE R6, R9, 0x4, R6 ;  /* 0x0000000409067825 */ /* 0x008fe200078e0206 */
[----:B----4-:R-:W-:-:S05]  /*0160*/  IADD3 R9, PT, PT, R2, R5, RZ ;  /* 0x0000000502097210 */ /* 0x010fca0007ffe0ff */
[----:B------:R-:W-:Y:S01]  /*0170*/  STG.E desc[UR4][R6.64], R9 ;  /* 0x0000000906007986 */ /* 0x000fe2000c101904 */
[----:B------:R-:W-:Y:S05]  /*0180*/  EXIT ;  /* 0x000000000000794d */ /* 0x000fea0003800000 */
.L_x_0:
[----:B------:R-:W-:-:S00]  /*0190*/  BRA `(.L_x_0) ;  /* 0xfffffffc00fc7947 */ /* 0x000fc0000383ffff */
[----:B------:R-:W-:-:S00]  /*01a0*/  NOP ;  /* 0x0000000000007918 */ /* 0x000fc00000000000 */
        /* <DEDUP_REMOVED lines=13> */
.L_x_1:


//--------------------- .nv.shared.reserved.0     --------------------------
	.section	.nv.shared.reserved.0,"aw",@nobits
	.weak		__nv_reservedSMEM_offset_0_alias
	.size		__nv_reservedSMEM_offset_0_alias, 0, 64
	.other		__nv_reservedSMEM_offset_0_alias,@"STO_CUDA_RESERVED_SHARED STV_DEFAULT"
__nv_reservedSMEM_offset_0_alias:
	.zero		0
	.zero		64


//--------------------- .nv.constant0._Z24add_matrices_elementwisePiS_S_ --------------------------
	.section	.nv.constant0._Z24add_matrices_elementwisePiS_S_,"a",@progbits
	.sectionflags	@""
	.align	4
.nv.constant0._Z24add_matrices_elementwisePiS_S_:
	.zero		920


//--------------------- SYMBOLS --------------------------

	.type		.nv.reservedSmem.offset0,@object
	.size		.nv.reservedSmem.offset0,0x4
